	.headerflags	@"EF_CUDA_TEXMODE_UNIFIED EF_CUDA_64BIT_ADDRESS EF_CUDA_ACCELERATORS EF_CUDA_SM90 EF_CUDA_VIRTUAL_SM(EF_CUDA_SM90)"
	.elftype	@"ET_EXEC"


//--------------------- .nv.info                  --------------------------
	.section	.nv.info,"",@"SHT_CUDA_INFO"
	.align	4


	//----- nvinfo : EIATTR_REGCOUNT
	.align		4
        /*0000*/ 	.byte	0x04, 0x2f
        /*0002*/ 	.short	(.L_3 - .L_2)
	.align		4
.L_2:
        /*0004*/ 	.word	index@(triton_poi_fused__native_batch_norm_legit_no_training_convolution_leaky_relu_0)
        /*0008*/ 	.word	0x0000001a


	//----- nvinfo : EIATTR_MIN_STACK_SIZE
	.align		4
.L_3:
        /*000c*/ 	.byte	0x04, 0x12
        /*000e*/ 	.short	(.L_5 - .L_4)
	.align		4
.L_4:
        /*0010*/ 	.word	index@(triton_poi_fused__native_batch_norm_legit_no_training_convolution_leaky_relu_0)
        /*0014*/ 	.word	0x00000000


	//----- nvinfo : EIATTR_FRAME_SIZE
	.align		4
.L_5:
        /*0018*/ 	.byte	0x04, 0x11
        /*001a*/ 	.short	(.L_7 - .L_6)
	.align		4
.L_6:
        /*001c*/ 	.word	index@(triton_poi_fused__native_batch_norm_legit_no_training_convolution_leaky_relu_0)
        /*0020*/ 	.word	0x00000000


	//----- nvinfo : EIATTR_MIN_STACK_SIZE
	.align		4
.L_7:
        /*0024*/ 	.byte	0x04, 0x12
        /*0026*/ 	.short	(.L_9 - .L_8)
	.align		4
.L_8:
        /*0028*/ 	.word	index@(triton_poi_fused__native_batch_norm_legit_no_training_convolution_leaky_relu_0)
        /*002c*/ 	.word	0x00000000
.L_9:


//--------------------- .nv.info.triton_poi_fused__native_batch_norm_legit_no_training_convolution_leaky_relu_0 --------------------------
	.section	.nv.info.triton_poi_fused__native_batch_norm_legit_no_training_convolution_leaky_relu_0,"",@"SHT_CUDA_INFO"
	.sectionflags	@""
	.align	4


	//----- nvinfo : EIATTR_CUDA_API_VERSION
	.align		4
        /*0000*/ 	.byte	0x04, 0x37
        /*0002*/ 	.short	(.L_11 - .L_10)
.L_10:
        /*0004*/ 	.word	0x0000007c


	//----- nvinfo : EIATTR_KPARAM_INFO
	.align		4
.L_11:
        /*0008*/ 	.byte	0x04, 0x17
        /*000a*/ 	.short	(.L_13 - .L_12)
.L_12:
        /*000c*/ 	.word	0x00000000
        /*0010*/ 	.short	0x0007
        /*0012*/ 	.short	0x0038
        /*0014*/ 	.byte	0x00, 0xf0, 0x11, 0x00


	//----- nvinfo : EIATTR_KPARAM_INFO
	.align		4
.L_13:
        /*0018*/ 	.byte	0x04, 0x17
        /*001a*/ 	.short	(.L_15 - .L_14)
.L_14:
        /*001c*/ 	.word	0x00000000
        /*0020*/ 	.short	0x0006
        /*0022*/ 	.short	0x0030
        /*0024*/ 	.byte	0x00, 0xf4, 0x21, 0x00


	//----- nvinfo : EIATTR_KPARAM_INFO
	.align		4
.L_15:
        /*0028*/ 	.byte	0x04, 0x17
        /*002a*/ 	.short	(.L_17 - .L_16)
.L_16:
        /*002c*/ 	.word	0x00000000
        /*0030*/ 	.short	0x0005
        /*0032*/ 	.short	0x0028
        /*0034*/ 	.byte	0x00, 0xf4, 0x21, 0x00


	//----- nvinfo : EIATTR_KPARAM_INFO
	.align		4
.L_17:
        /*0038*/ 	.byte	0x04, 0x17
        /*003a*/ 	.short	(.L_19 - .L_18)
.L_18:
        /*003c*/ 	.word	0x00000000
        /*0040*/ 	.short	0x0004
        /*0042*/ 	.short	0x0020
        /*0044*/ 	.byte	0x00, 0xf4, 0x21, 0x00


	//----- nvinfo : EIATTR_KPARAM_INFO
	.align		4
.L_19:
        /*0048*/ 	.byte	0x04, 0x17
        /*004a*/ 	.short	(.L_21 - .L_20)
.L_20:
        /*004c*/ 	.word	0x00000000
        /*0050*/ 	.short	0x0003
        /*0052*/ 	.short	0x0018
        /*0054*/ 	.byte	0x00, 0xf4, 0x21, 0x00


	//----- nvinfo : EIATTR_KPARAM_INFO
	.align		4
.L_21:
        /*0058*/ 	.byte	0x04, 0x17
        /*005a*/ 	.short	(.L_23 - .L_22)
.L_22:
        /*005c*/ 	.word	0x00000000
        /*0060*/ 	.short	0x0002
        /*0062*/ 	.short	0x0010
        /*0064*/ 	.byte	0x00, 0xf4, 0x21, 0x00


	//----- nvinfo : EIATTR_KPARAM_INFO
	.align		4
.L_23:
        /*0068*/ 	.byte	0x04, 0x17
        /*006a*/ 	.short	(.L_25 - .L_24)
.L_24:
        /*006c*/ 	.word	0x00000000
        /*0070*/ 	.short	0x0001
        /*0072*/ 	.short	0x0008
        /*0074*/ 	.byte	0x00, 0xf4, 0x21, 0x00


	//----- nvinfo : EIATTR_KPARAM_INFO
	.align		4
.L_25:
        /*0078*/ 	.byte	0x04, 0x17
        /*007a*/ 	.short	(.L_27 - .L_26)
.L_26:
        /*007c*/ 	.word	0x00000000
        /*0080*/ 	.short	0x0000
        /*0082*/ 	.short	0x0000
        /*0084*/ 	.byte	0x00, 0xf4, 0x21, 0x00


	//----- nvinfo : EIATTR_SPARSE_MMA_MASK
	.align		4
.L_27:
        /*0088*/ 	.byte	0x03, 0x50
        /*008a*/ 	.short	0x0000


	//----- nvinfo : EIATTR_MAXREG_COUNT
	.align		4
        /*008c*/ 	.byte	0x03, 0x1b
        /*008e*/ 	.short	0x00ff


	//----- nvinfo : EIATTR_EXIT_INSTR_OFFSETS
	.align		4
        /*0090*/ 	.byte	0x04, 0x1c
        /*0092*/ 	.short	(.L_29 - .L_28)


	//   ....[0]....
.L_28:
        /*0094*/ 	.word	0x00000500


	//   ....[1]....
        /*0098*/ 	.word	0x00000520


	//----- nvinfo : EIATTR_REQNTID
	.align		4
.L_29:
        /*009c*/ 	.byte	0x04, 0x10
        /*009e*/ 	.short	(.L_31 - .L_30)
.L_30:
        /*00a0*/ 	.word	0x00000080
        /*00a4*/ 	.word	0x00000001
        /*00a8*/ 	.word	0x00000001


	//----- nvinfo : EIATTR_CBANK_PARAM_SIZE
	.align		4
.L_31:
        /*00ac*/ 	.byte	0x03, 0x19
        /*00ae*/ 	.short	0x003c


	//----- nvinfo : EIATTR_PARAM_CBANK
	.align		4
        /*00b0*/ 	.byte	0x04, 0x0a
        /*00b2*/ 	.short	(.L_33 - .L_32)
	.align		4
.L_32:
        /*00b4*/ 	.word	index@(.nv.constant0.triton_poi_fused__native_batch_norm_legit_no_training_convolution_leaky_relu_0)
        /*00b8*/ 	.short	0x0210
        /*00ba*/ 	.short	0x003c


	//----- nvinfo : EIATTR_SW_WAR
	.align		4
.L_33:
        /*00bc*/ 	.byte	0x04, 0x36
        /*00be*/ 	.short	(.L_35 - .L_34)
.L_34:
        /*00c0*/ 	.word	0x00000008
.L_35:


//--------------------- .nv.callgraph             --------------------------
	.section	.nv.callgraph,"",@"SHT_CUDA_CALLGRAPH"
	.align	4
	.sectionentsize	8
	.align		4
        /*0000*/ 	.word	0x00000000
	.align		4
        /*0004*/ 	.word	0xffffffff
	.align		4
        /*0008*/ 	.word	0x00000000
	.align		4
        /*000c*/ 	.word	0xfffffffe
	.align		4
        /*0010*/ 	.word	0x00000000
	.align		4
        /*0014*/ 	.word	0xfffffffd
	.align		4
        /*0018*/ 	.word	0x00000000
	.align		4
        /*001c*/ 	.word	0xfffffffc


//--------------------- .nv.constant4             --------------------------
	.section	.nv.constant4,"a",@progbits
	.align	8
	.align		8
.nv.constant4:
        /*0000*/ 	.dword	_$_str
	.align		8
        /*0008*/ 	.dword	_$_str_$_2


//--------------------- .text.triton_poi_fused__native_batch_norm_legit_no_training_convolution_leaky_relu_0 --------------------------
	.section	.text.triton_poi_fused__native_batch_norm_legit_no_training_convolution_leaky_relu_0,"ax",@progbits
	.align	128
        .global         triton_poi_fused__native_batch_norm_legit_no_training_convolution_leaky_relu_0
        .type           triton_poi_fused__native_batch_norm_legit_no_training_convolution_leaky_relu_0,@function
        .size           triton_poi_fused__native_batch_norm_legit_no_training_convolution_leaky_relu_0,(.L_x_1 - triton_poi_fused__native_batch_norm_legit_no_training_convolution_leaky_relu_0)
        .other          triton_poi_fused__native_batch_norm_legit_no_training_convolution_leaky_relu_0,@"STO_CUDA_ENTRY STV_DEFAULT"
triton_poi_fused__native_batch_norm_legit_no_training_convolution_leaky_relu_0:
.text.triton_poi_fused__native_batch_norm_legit_no_training_convolution_leaky_relu_0:
[----:B------:R-:W0:Y:S01]  /*0000*/  LDC R1, c[0x0][0x28] ;  /* 0x00000a00ff017b82 */ /* 0x000e220000000800 */
[----:B------:R-:W1:Y:S07]  /*0010*/  S2R R0, SR_TID.X ;  /* 0x0000000000007919 */ /* 0x000e6e0000002100 */
[----:B------:R-:W2:Y:S01]  /*0020*/  LDC.64 R10, c[0x0][0x230] ;  /* 0x00008c00ff0a7b82 */ /* 0x000ea20000000a00 */
[----:B------:R-:W-:Y:S01]  /*0030*/  CS2R R14, SRZ ;  /* 0x00000000000e7805 */ /* 0x000fe2000001ff00 */
[----:B------:R-:W-:Y:S01]  /*0040*/  ULDC.64 UR4, c[0x0][0x208] ;  /* 0x0000820000047ab9 */ /* 0x000fe20000000a00 */
[----:B------:R-:W3:Y:S05]  /*0050*/  S2R R5, SR_CTAID.X ;  /* 0x0000000000057919 */ /* 0x000eea0000002500 */
[----:B------:R-:W4:Y:S08]  /*0060*/  LDC.64 R16, c[0x0][0x220] ;  /* 0x00008800ff107b82 */ /* 0x000f300000000a00 */
[----:B------:R-:W5:Y:S08]  /*0070*/  LDC.64 R20, c[0x0][0x228] ;  /* 0x00008a00ff147b82 */ /* 0x000f700000000a00 */
[----:B------:R-:W4:Y:S01]  /*0080*/  LDC.64 R8, c[0x0][0x238] ;  /* 0x00008e00ff087b82 */ /* 0x000f220000000a00 */
[----:B-1----:R-:W-:-:S07]  /*0090*/  SHF.L.U32 R0, R0, 0x1, RZ ;  /* 0x0000000100007819 */ /* 0x002fce00000006ff */
[----:B------:R-:W1:Y:S01]  /*00a0*/  LDC.64 R6, c[0x0][0x240] ;  /* 0x00009000ff067b82 */ /* 0x000e620000000a00 */
[----:B---3--:R-:W-:Y:S02]  /*00b0*/  SHF.R.S32.HI R3, RZ, 0x17, R5 ;  /* 0x00000017ff037819 */ /* 0x008fe40000011405 */
[----:B------:R-:W-:Y:S02]  /*00c0*/  LOP3.LUT R0, R0, 0xfe, RZ, 0xc0, !PT ;  /* 0x000000fe00007812 */ /* 0x000fe400078ec0ff */
[----:B------:R-:W-:Y:S02]  /*00d0*/  SGXT R3, R3, 0x1 ;  /* 0x000000010303781a */ /* 0x000fe40000000200 */
[----:B------:R-:W-:Y:S02]  /*00e0*/  LEA R0, R5, R0, 0x8 ;  /* 0x0000000005007211 */ /* 0x000fe400078e40ff */
[----:B------:R-:W3:Y:S02]  /*00f0*/  LDC.64 R4, c[0x0][0x210] ;  /* 0x00008400ff047b82 */ /* 0x000ee40000000a00 */
[----:B------:R-:W-:-:S02]  /*0100*/  LEA.HI R3, R3, R0, RZ, 0x4 ;  /* 0x0000000003037211 */ /* 0x000fc400078f20ff */
[----:B------:R-:W-:Y:S02]  /*0110*/  ISETP.GE.AND P0, PT, R0, 0x100, PT ;  /* 0x000001000000780c */ /* 0x000fe40003f06270 */
[----:B------:R-:W-:-:S04]  /*0120*/  SHF.R.S32.HI R3, RZ, 0x4, R3 ;  /* 0x00000004ff037819 */ /* 0x000fc80000011403 */
[----:B------:R-:W-:-:S04]  /*0130*/  LEA.HI R2, R3, R3, RZ, 0x2 ;  /* 0x0000000303027211 */ /* 0x000fc800078f10ff */
[----:B------:R-:W-:-:S04]  /*0140*/  LOP3.LUT R2, R2, 0xfffffffc, RZ, 0xc0, !PT ;  /* 0xfffffffc02027812 */ /* 0x000fc800078ec0ff */
[----:B------:R-:W-:-:S05]  /*0150*/  IADD3 R19, R3, -R2, RZ ;  /* 0x8000000203137210 */ /* 0x000fca0007ffe0ff */
[----:B--2---:R-:W-:-:S05]  /*0160*/  IMAD.WIDE R10, R19, 0x4, R10 ;  /* 0x00000004130a7825 */ /* 0x004fca00078e020a */
[----:B------:R-:W2:Y:S04]  /*0170*/  @!P0 LDG.E.EL R14, desc[UR4][R10.64] ;  /* 0x000000040a0e8981 */ /* 0x000ea8000c2e1900 */
[----:B------:R1:W2:Y:S01]  /*0180*/  @!P0 LDG.E.EL R15, desc[UR4][R10.64] ;  /* 0x000000040a0f8981 */ /* 0x0002a2000c2e1900 */
[----:B------:R-:W-:Y:S02]  /*0190*/  CS2R R12, SRZ ;  /* 0x00000000000c7805 */ /* 0x000fe4000001ff00 */
[----:B------:R-:W-:Y:S01]  /*01a0*/  CS2R R2, SRZ ;  /* 0x0000000000027805 */ /* 0x000fe2000001ff00 */
[----:B---3--:R-:W-:-:S04]  /*01b0*/  IMAD.WIDE R4, R0, 0x4, R4 ;  /* 0x0000000400047825 */ /* 0x008fc800078e0204 */
[C---:B----4-:R-:W-:Y:S01]  /*01c0*/  IMAD.WIDE R16, R19.reuse, 0x4, R16 ;  /* 0x0000000413107825 */ /* 0x050fe200078e0210 */
[----:B------:R-:W3:Y:S01]  /*01d0*/  @!P0 LDG.E.64 R2, desc[UR4][R4.64] ;  /* 0x0000000404028981 */ /* 0x000ee2000c1e1b00 */
[----:B-1----:R-:W-:Y:S02]  /*01e0*/  CS2R R10, SRZ ;  /* 0x00000000000a7805 */ /* 0x002fe4000001ff00 */
[C---:B-----5:R-:W-:Y:S01]  /*01f0*/  IMAD.WIDE R22, R19.reuse, 0x4, R20 ;  /* 0x0000000413167825 */ /* 0x060fe200078e0214 */
[----:B------:R-:W3:Y:S04]  /*0200*/  @!P0 LDG.E.EL R12, desc[UR4][R16.64] ;  /* 0x00000004100c8981 */ /* 0x000ee8000c2e1900 */
[----:B------:R-:W4:Y:S01]  /*0210*/  @!P0 LDG.E.EL R13, desc[UR4][R16.64] ;  /* 0x00000004100d8981 */ /* 0x000f22000c2e1900 */
[----:B0-----:R-:W-:Y:S01]  /*0220*/  IMAD.WIDE R8, R19, 0x4, R8 ;  /* 0x0000000413087825 */ /* 0x001fe200078e0208 */
[----:B------:R-:W-:-:S02]  /*0230*/  CS2R R20, SRZ ;  /* 0x0000000000147805 */ /* 0x000fc4000001ff00 */
[----:B------:R-:W5:Y:S01]  /*0240*/  @!P0 LDG.E.EL R11, desc[UR4][R22.64] ;  /* 0x00000004160b8981 */ /* 0x000f62000c2e1900 */
[----:B------:R-:W-:Y:S01]  /*0250*/  IMAD.WIDE R6, R19, 0x4, R6 ;  /* 0x0000000413067825 */ /* 0x000fe200078e0206 */
[----:B------:R-:W-:Y:S02]  /*0260*/  CS2R R18, SRZ ;  /* 0x0000000000127805 */ /* 0x000fe4000001ff00 */
[----:B------:R-:W3:Y:S04]  /*0270*/  @!P0 LDG.E.EL R10, desc[UR4][R22.64] ;  /* 0x00000004160a8981 */ /* 0x000ee8000c2e1900 */
[----:B------:R-:W3:Y:S04]  /*0280*/  @!P0 LDG.E.EL R20, desc[UR4][R8.64] ;  /* 0x0000000408148981 */ /* 0x000ee8000c2e1900 */
[----:B------:R-:W3:Y:S04]  /*0290*/  @!P0 LDG.E.EL R21, desc[UR4][R8.64] ;  /* 0x0000000408158981 */ /* 0x000ee8000c2e1900 */
[----:B------:R-:W3:Y:S04]  /*02a0*/  @!P0 LDG.E.EL R19, desc[UR4][R6.64] ;  /* 0x0000000406138981 */ /* 0x000ee8000c2e1900 */
[----:B------:R0:W3:Y:S02]  /*02b0*/  @!P0 LDG.E.EL R18, desc[UR4][R6.64] ;  /* 0x0000000406128981 */ /* 0x0000e4000c2e1900 */
[----:B0-----:R-:W-:Y:S01]  /*02c0*/  HFMA2.MMA R6, -RZ, RZ, 1.625, 0 ;  /* 0x3e800000ff067435 */ /* 0x001fe200000001ff */
[----:B--2---:R-:W-:Y:S01]  /*02d0*/  FADD R14, R14, 9.9999997473787516356e-06 ;  /* 0x3727c5ac0e0e7421 */ /* 0x004fe20000000000 */
[----:B------:R-:W-:-:S03]  /*02e0*/  FADD R15, R15, 9.9999997473787516356e-06 ;  /* 0x3727c5ac0f0f7421 */ /* 0x000fc60000000000 */
[----:B------:R-:W0:Y:S08]  /*02f0*/  MUFU.SQRT R16, R14 ;  /* 0x0000000e00107308 */ /* 0x000e300000002000 */
[----:B------:R-:W1:Y:S01]  /*0300*/  MUFU.SQRT R17, R15 ;  /* 0x0000000f00117308 */ /* 0x000e620000002000 */
[C---:B0-----:R-:W-:Y:S02]  /*0310*/  FSETP.GT.AND P1, PT, R16.reuse, 8.50705917302346158658e+37, PT ;  /* 0x7e8000001000780b */ /* 0x041fe40003f24000 */
[----:B------:R-:W-:-:S02]  /*0320*/  FSETP.GEU.AND P3, PT, R16, 1.175494350822287508e-38, PT ;  /* 0x008000001000780b */ /* 0x000fc40003f6e000 */
[C---:B-1----:R-:W-:Y:S02]  /*0330*/  FSETP.GT.AND P2, PT, R17.reuse, 8.50705917302346158658e+37, PT ;  /* 0x7e8000001100780b */ /* 0x042fe40003f44000 */
[----:B------:R-:W-:-:S07]  /*0340*/  FSETP.GEU.AND P4, PT, R17, 1.175494350822287508e-38, PT ;  /* 0x008000001100780b */ /* 0x000fce0003f8e000 */
[----:B------:R-:W-:-:S04]  /*0350*/  @P1 FMUL R16, R16, 0.25 ;  /* 0x3e80000010101820 */ /* 0x000fc80000400000 */
[----:B------:R-:W-:Y:S01]  /*0360*/  @!P3 FMUL R16, R16, 16777216 ;  /* 0x4b8000001010b820 */ /* 0x000fe20000400000 */
[----:B------:R-:W-:-:S04]  /*0370*/  @P2 FMUL R17, R17, 0.25 ;  /* 0x3e80000011112820 */ /* 0x000fc80000400000 */
[----:B------:R-:W-:Y:S01]  /*0380*/  @!P4 FMUL R17, R17, 16777216 ;  /* 0x4b8000001111c820 */ /* 0x000fe20000400000 */
[----:B------:R-:W0:Y:S01]  /*0390*/  MUFU.RCP R16, R16 ;  /* 0x0000001000107308 */ /* 0x000e220000001000 */
[----:B------:R-:W-:-:S07]  /*03a0*/  FSEL R7, R6, 1, P1 ;  /* 0x3f80000006077808 */ /* 0x000fce0000800000 */
[----:B------:R-:W1:Y:S01]  /*03b0*/  MUFU.RCP R17, R17 ;  /* 0x0000001100117308 */ /* 0x000e620000001000 */
[----:B------:R-:W-:Y:S01]  /*03c0*/  FSEL R6, R6, 1, P2 ;  /* 0x3f80000006067808 */ /* 0x000fe20001000000 */
[----:B------:R-:W-:Y:S01]  /*03d0*/  @!P3 FMUL R7, R7, 16777216 ;  /* 0x4b8000000707b820 */ /* 0x000fe20000400000 */
[----:B---3--:R-:W-:Y:S01]  /*03e0*/  FADD R3, R12, R3 ;  /* 0x000000030c037221 */ /* 0x008fe20000000000 */
[----:B----4-:R-:W-:Y:S02]  /*03f0*/  FADD R2, R13, R2 ;  /* 0x000000020d027221 */ /* 0x010fe40000000000 */
[----:B------:R-:W-:Y:S01]  /*0400*/  @!P4 FMUL R6, R6, 16777216 ;  /* 0x4b8000000606c820 */ /* 0x000fe20000400000 */
[----:B0-----:R-:W-:Y:S01]  /*0410*/  FMUL R8, R16, R7 ;  /* 0x0000000710087220 */ /* 0x001fe20000400000 */
[----:B-----5:R-:W-:Y:S01]  /*0420*/  FADD R11, R2, -R11 ;  /* 0x8000000b020b7221 */ /* 0x020fe20000000000 */
[----:B------:R-:W-:Y:S01]  /*0430*/  FADD R10, R3, -R10 ;  /* 0x8000000a030a7221 */ /* 0x000fe20000000000 */
[----:B-1----:R-:W-:-:S02]  /*0440*/  FMUL R9, R17, R6 ;  /* 0x0000000611097220 */ /* 0x002fc40000400000 */
[----:B------:R-:W0:Y:S01]  /*0450*/  LDC.64 R6, c[0x0][0x218] ;  /* 0x00008600ff067b82 */ /* 0x000e220000000a00 */
[----:B------:R-:W-:Y:S01]  /*0460*/  FMUL R8, R11, R8 ;  /* 0x000000080b087220 */ /* 0x000fe20000400000 */
[----:B------:R-:W-:-:S03]  /*0470*/  FMUL R9, R10, R9 ;  /* 0x000000090a097220 */ /* 0x000fc60000400000 */
[----:B------:R-:W-:Y:S01]  /*0480*/  FFMA R8, R8, R20, R19 ;  /* 0x0000001408087223 */ /* 0x000fe20000000013 */
[----:B------:R-:W-:-:S04]  /*0490*/  FFMA R9, R9, R21, R18 ;  /* 0x0000001509097223 */ /* 0x000fc80000000012 */
[C---:B------:R-:W-:Y:S02]  /*04a0*/  FSETP.GT.AND P1, PT, R8.reuse, RZ, PT ;  /* 0x000000ff0800720b */ /* 0x040fe40003f24000 */
[----:B------:R-:W-:Y:S01]  /*04b0*/  FSETP.GT.AND P2, PT, R9, RZ, PT ;  /* 0x000000ff0900720b */ /* 0x000fe20003f44000 */
[----:B------:R1:W-:Y:S10]  /*04c0*/  @!P0 STG.E.64 desc[UR4][R4.64], R2 ;  /* 0x0000000204008986 */ /* 0x0003f4000c101b04 */
[----:B------:R-:W-:Y:S01]  /*04d0*/  @!P1 FMUL R8, R8, 0.20000000298023223877 ;  /* 0x3e4ccccd08089820 */ /* 0x000fe20000400000 */
[----:B0-----:R-:W-:-:S04]  /*04e0*/  IMAD.WIDE R6, R0, 0x4, R6 ;  /* 0x0000000400067825 */ /* 0x001fc800078e0206 */
[----:B------:R-:W-:Y:S01]  /*04f0*/  @!P2 FMUL R9, R9, 0.20000000298023223877 ;  /* 0x3e4ccccd0909a820 */ /* 0x000fe20000400000 */
[----:B------:R-:W-:Y:S06]  /*0500*/  @P0 EXIT ;  /* 0x000000000000094d */ /* 0x000fec0003800000 */
[----:B------:R-:W-:Y:S01]  /*0510*/  STG.E.64 desc[UR4][R6.64], R8 ;  /* 0x0000000806007986 */ /* 0x000fe2000c101b04 */
[----:B------:R-:W-:Y:S05]  /*0520*/  EXIT ;  /* 0x000000000000794d */ /* 0x000fea0003800000 */
.L_x_0:
[----:B------:R-:W-:-:S00]  /*0530*/  BRA `(.L_x_0) ;  /* 0xfffffffc00fc7947 */ /* 0x000fc0000383ffff */
[----:B------:R-:W-:-:S00]  /*0540*/  NOP ;  /* 0x0000000000007918 */ /* 0x000fc00000000000 */
        /* <DEDUP_REMOVED lines=11> */
.L_x_1:


//--------------------- .nv.global.init           --------------------------
	.section	.nv.global.init,"aw",@progbits
.nv.global.init:
	.type		_$_str,@object
	.size		_$_str,(_$_str_$_2 - _$_str)
_$_str:
        /*0000*/ 	.byte	0x5f, 0x5f, 0x43, 0x55, 0x44, 0x41, 0x5f, 0x46, 0x54, 0x5a, 0x00
	.type		_$_str_$_2,@object
	.size		_$_str_$_2,(.L_1 - _$_str_$_2)
_$_str_$_2:
        /*000b*/ 	.byte	0x5f, 0x5f, 0x43, 0x55, 0x44, 0x41, 0x5f, 0x50, 0x52, 0x45, 0x43, 0x5f, 0x53, 0x51, 0x52, 0x54
        /*001b*/ 	.byte	0x00
.L_1:


//--------------------- .nv.constant0.triton_poi_fused__native_batch_norm_legit_no_training_convolution_leaky_relu_0 --------------------------
	.section	.nv.constant0.triton_poi_fused__native_batch_norm_legit_no_training_convolution_leaky_relu_0,"a",@progbits
	.sectionflags	@""
	.align	4
.nv.constant0.triton_poi_fused__native_batch_norm_legit_no_training_convolution_leaky_relu_0:
	.zero		588
